//
// Generated by NVIDIA NVVM Compiler
//
// Compiler Build ID: CL-36424714
// Cuda compilation tools, release 13.0, V13.0.88
// Based on NVVM 20.0.0
//

.version 9.0
.target sm_100
.address_size 64

	// .globl	_Z14hello_from_gpuv
.extern .func  (.param .b32 func_retval0) vprintf
(
	.param .b64 vprintf_param_0,
	.param .b64 vprintf_param_1
)
;
.global .align 1 .b8 $str[26] = {72, 101, 108, 108, 111, 32, 102, 114, 111, 109, 32, 71, 80, 85, 32, 116, 104, 114, 101, 97, 100, 32, 37, 100, 10};

.visible .entry _Z14hello_from_gpuv()
{
	.local .align 8 .b8 	__local_depot0[8];
	.reg .b64 	%SP;
	.reg .b64 	%SPL;
	.reg .b32 	%r<7>;
	.reg .b64 	%rd<5>;

	mov.u64 	%SPL, __local_depot0;
	cvta.local.u64 	%SP, %SPL;
	add.u64 	%rd1, %SP, 0;
	add.u64 	%rd2, %SPL, 0;
	mov.u32 	%r1, %ctaid.x;
	mov.u32 	%r2, %ntid.x;
	mov.u32 	%r3, %tid.x;
	mad.lo.s32 	%r4, %r1, %r2, %r3;
	st.local.u32 	[%rd2], %r4;
	mov.u64 	%rd3, $str;
	cvta.global.u64 	%rd4, %rd3;
	{ // callseq 0, 0
	.param .b64 param0;
	st.param.b64 	[param0], %rd4;
	.param .b64 param1;
	st.param.b64 	[param1], %rd1;
	.param .b32 retval0;
	call.uni (retval0), 
	vprintf, 
	(
	param0, 
	param1
	);
	ld.param.b32 	%r5, [retval0];
	} // callseq 0
	ret;

}


// ===== COMPILED SASS (sm_100) =====

	.target	sm_100

	.elftype	@"ET_EXEC"


//--------------------- .note.nv.tkinfo           --------------------------
	.section	.note.nv.tkinfo,"",@"SHT_NOTE"
	.sectionflags	@"SHF_NOTE_NV_TKINFO"
	.tkinfo
        /*0018*/ 	.word	0x00000002
        /*0030*/ 	.string	""
        /*0030*/ 	.string	"ptxas"
        /*0030*/ 	.string	"Cuda compilation tools, release 13.0, V13.0.88"
        /*0030*/ 	.string	"Build cuda_13.0.r13.0/compiler.36424714_0"
        /*0030*/ 	.string	"-arch sm_100 -m 64 "



//--------------------- .note.nv.cuinfo           --------------------------
	.section	.note.nv.cuinfo,"",@"SHT_NOTE"
	.sectionflags	@"SHF_NOTE_NV_CUINFO"
        /*0018*/ 	.short	0x0002
        /*001a*/ 	.short	0x0064
        /*001c*/ 	.short	0x0082
	.zero		2


//--------------------- .nv.info                  --------------------------
	.section	.nv.info,"",@"SHT_CUDA_INFO"
	.align	4


	//----- nvinfo : EIATTR_REGCOUNT
	.align		4
        /*0000*/ 	.byte	0x04, 0x2f
        /*0002*/ 	.short	(.L_2 - .L_1)
	.align		4
.L_1:
        /*0004*/ 	.word	index@(_Z14hello_from_gpuv)
        /*0008*/ 	.word	0x00000018


	//----- nvinfo : EIATTR_FRAME_SIZE
	.align		4
.L_2:
        /*000c*/ 	.byte	0x04, 0x11
        /*000e*/ 	.short	(.L_4 - .L_3)
	.align		4
.L_3:
        /*0010*/ 	.word	index@(_Z14hello_from_gpuv)
        /*0014*/ 	.word	0x00000008


	//----- nvinfo : EIATTR_MIN_STACK_SIZE
	.align		4
.L_4:
        /*0018*/ 	.byte	0x04, 0x12
        /*001a*/ 	.short	(.L_6 - .L_5)
	.align		4
.L_5:
        /*001c*/ 	.word	index@(_Z14hello_from_gpuv)
        /*0020*/ 	.word	0x00000008
.L_6:


//--------------------- .nv.compat                --------------------------
	.section	.nv.compat,"",@"SHT_CUDA_COMPAT_INFO"
	.align	4
        /*0000*/ 	.byte	0x02, 0x09, 0x00, 0x00, 0x02, 0x02, 0x01, 0x00, 0x02, 0x05, 0x05, 0x00, 0x03, 0x07, 0x01, 0x01
        /*0010*/ 	.byte	0x02, 0x03, 0x00, 0x00, 0x02, 0x06, 0x01, 0x00, 0x04, 0x0b, 0x08, 0x00, 0x09, 0x00, 0x00, 0x00
        /*0020*/ 	.byte	0x00, 0x00, 0x00, 0x00


//--------------------- .nv.info._Z14hello_from_gpuv --------------------------
	.section	.nv.info._Z14hello_from_gpuv,"",@"SHT_CUDA_INFO"
	.sectionflags	@""
	.align	4


	//----- nvinfo : EIATTR_CUDA_API_VERSION
	.align		4
        /*0000*/ 	.byte	0x04, 0x37
        /*0002*/ 	.short	(.L_8 - .L_7)
.L_7:
        /*0004*/ 	.word	0x00000082


	//----- nvinfo : EIATTR_SPARSE_MMA_MASK
	.align		4
.L_8:
        /*0008*/ 	.byte	0x03, 0x50
        /*000a*/ 	.short	0x0000


	//----- nvinfo : EIATTR_MAXREG_COUNT
	.align		4
        /*000c*/ 	.byte	0x03, 0x1b
        /*000e*/ 	.short	0x00ff


	//----- nvinfo : EIATTR_EXTERNS
	.align		4
        /*0010*/ 	.byte	0x04, 0x0f
        /*0012*/ 	.short	(.L_10 - .L_9)


	//   ....[0]....
	.align		4
.L_9:
        /*0014*/ 	.word	index@(vprintf)


	//----- nvinfo : EIATTR_MERCURY_ISA_VERSION
	.align		4
.L_10:
        /*0018*/ 	.byte	0x03, 0x5f
        /*001a*/ 	.short	0x0101


	//----- nvinfo : EIATTR_VRC_CTA_INIT_COUNT
	.align		4
        /*001c*/ 	.byte	0x02, 0x4a
	.zero		1
	.zero		1


	//----- nvinfo : EIATTR_SYSCALL_OFFSETS
	.align		4
        /*0020*/ 	.byte	0x04, 0x46
        /*0022*/ 	.short	(.L_12 - .L_11)


	//   ....[0]....
.L_11:
        /*0024*/ 	.word	0x00000110


	//----- nvinfo : EIATTR_EXIT_INSTR_OFFSETS
	.align		4
.L_12:
        /*0028*/ 	.byte	0x04, 0x1c
        /*002a*/ 	.short	(.L_14 - .L_13)


	//   ....[0]....
.L_13:
        /*002c*/ 	.word	0x00000120


	//----- nvinfo : EIATTR_SW_WAR
	.align		4
.L_14:
        /*0030*/ 	.byte	0x04, 0x36
        /*0032*/ 	.short	(.L_16 - .L_15)
.L_15:
        /*0034*/ 	.word	0x00000008
.L_16:


//--------------------- .nv.callgraph             --------------------------
	.section	.nv.callgraph,"",@"SHT_CUDA_CALLGRAPH"
	.align	4
	.sectionentsize	8
	.align		4
        /*0000*/ 	.word	0x00000000
	.align		4
        /*0004*/ 	.word	0xffffffff
	.align		4
        /*0008*/ 	.word	index@(_Z14hello_from_gpuv)
	.align		4
        /*000c*/ 	.word	index@(vprintf)
	.align		4
        /*0010*/ 	.word	0x00000000
	.align		4
        /*0014*/ 	.word	0xfffffffe
	.align		4
        /*0018*/ 	.word	0x00000000
	.align		4
        /*001c*/ 	.word	0xfffffffd
	.align		4
        /*0020*/ 	.word	0x00000000
	.align		4
        /*0024*/ 	.word	0xfffffffc


//--------------------- .nv.constant4             --------------------------
	.section	.nv.constant4,"a",@progbits
	.align	8
	.align		8
.nv.constant4:
        /*0000*/ 	.dword	vprintf
	.align		8
        /*0008*/ 	.dword	$str


//--------------------- .text._Z14hello_from_gpuv --------------------------
	.section	.text._Z14hello_from_gpuv,"ax",@progbits
	.align	128
        .global         _Z14hello_from_gpuv
        .type           _Z14hello_from_gpuv,@function
        .size           _Z14hello_from_gpuv,(.L_x_2 - _Z14hello_from_gpuv)
        .other          _Z14hello_from_gpuv,@"STO_CUDA_ENTRY STV_DEFAULT"
_Z14hello_from_gpuv:
.text._Z14hello_from_gpuv:
[----:B------:R-:W0:Y:S01]  /*0000*/  LDC R1, c[0x0][0x37c] ;  /* 0x0000df00ff017b82 */ /* 0x000e220000000800 */
[----:B------:R-:W1:Y:S01]  /*0010*/  S2R R3, SR_TID.X ;  /* 0x0000000000037919 */ /* 0x000e620000002100 */
[----:B------:R-:W2:Y:S06]  /*0020*/  LDCU UR5, c[0x0][0x2fc] ;  /* 0x00005f80ff0577ac */ /* 0x000eac0008000800 */
[----:B------:R-:W1:Y:S01]  /*0030*/  S2UR UR6, SR_CTAID.X ;  /* 0x00000000000679c3 */ /* 0x000e620000002500 */
[----:B------:R-:W-:Y:S01]  /*0040*/  MOV R2, 0x0 ;  /* 0x0000000000027802 */ /* 0x000fe20000000f00 */
[----:B0-----:R-:W-:Y:S01]  /*0050*/  VIADD R1, R1, 0xfffffff8 ;  /* 0xfffffff801017836 */ /* 0x001fe20000000000 */
[----:B------:R-:W0:Y:S05]  /*0060*/  LDCU UR4, c[0x0][0x2f8] ;  /* 0x00005f00ff0477ac */ /* 0x000e2a0008000800 */
[----:B------:R-:W1:Y:S01]  /*0070*/  LDC R0, c[0x0][0x360] ;  /* 0x0000d800ff007b82 */ /* 0x000e620000000800 */
[----:B0-----:R-:W-:-:S05]  /*0080*/  IADD3 R6, P0, PT, R1, UR4, RZ ;  /* 0x0000000401067c10 */ /* 0x001fca000ff1e0ff */
[----:B--2---:R-:W-:Y:S02]  /*0090*/  IMAD.X R7, RZ, RZ, UR5, P0 ;  /* 0x00000005ff077e24 */ /* 0x004fe400080e06ff */
[----:B-1----:R-:W-:Y:S01]  /*00a0*/  IMAD R0, R0, UR6, R3 ;  /* 0x0000000600007c24 */ /* 0x002fe2000f8e0203 */
[----:B------:R-:W0:Y:S01]  /*00b0*/  LDCU.64 UR6, c[0x4][0x8] ;  /* 0x01000100ff0677ac */ /* 0x000e220008000a00 */
[----:B------:R-:W1:Y:S03]  /*00c0*/  LDC.64 R2, c[0x4][R2] ;  /* 0x0100000002027b82 */ /* 0x000e660000000a00 */
[----:B------:R2:W-:Y:S01]  /*00d0*/  STL [R1], R0 ;  /* 0x0000000001007387 */ /* 0x0005e20000100800 */
[----:B0-----:R-:W-:Y:S01]  /*00e0*/  IMAD.U32 R4, RZ, RZ, UR6 ;  /* 0x00000006ff047e24 */ /* 0x001fe2000f8e00ff */
[----:B--2---:R-:W-:-:S07]  /*00f0*/  MOV R5, UR7 ;  /* 0x0000000700057c02 */ /* 0x004fce0008000f00 */
[----:B------:R-:W-:-:S07]  /*0100*/  LEPC R20, `(.L_x_0) ;  /* 0x000000001014794e */ /* 0x000fce0000000000 */
[----:B-1----:R-:W-:Y:S05]  /*0110*/  CALL.ABS.NOINC R2 ;  /* 0x0000000002007343 */ /* 0x002fea0003c00000 */
.L_x_0:
[----:B------:R-:W-:Y:S05]  /*0120*/  EXIT ;  /* 0x000000000000794d */ /* 0x000fea0003800000 */
.L_x_1:
[----:B------:R-:W-:-:S00]  /*0130*/  BRA `(.L_x_1) ;  /* 0xfffffffc00fc7947 */ /* 0x000fc0000383ffff */
[----:B------:R-:W-:-:S00]  /*0140*/  NOP ;  /* 0x0000000000007918 */ /* 0x000fc00000000000 */
        /* <DEDUP_REMOVED lines=11> */
.L_x_2:


//--------------------- .nv.global.init           --------------------------
	.section	.nv.global.init,"aw",@progbits
.nv.global.init:
	.type		$str,@object
	.size		$str,(.L_0 - $str)
$str:
        /*0000*/ 	.byte	0x48, 0x65, 0x6c, 0x6c, 0x6f, 0x20, 0x66, 0x72, 0x6f, 0x6d, 0x20, 0x47, 0x50, 0x55, 0x20, 0x74
        /*0010*/ 	.byte	0x68, 0x72, 0x65, 0x61, 0x64, 0x20, 0x25, 0x64, 0x0a, 0x00
.L_0:


//--------------------- .nv.shared.reserved.0     --------------------------
	.section	.nv.shared.reserved.0,"aw",@nobits
	.weak		__nv_reservedSMEM_offset_0_alias
	.size		__nv_reservedSMEM_offset_0_alias, 0, 64
	.other		__nv_reservedSMEM_offset_0_alias,@"STO_CUDA_RESERVED_SHARED STV_DEFAULT"
__nv_reservedSMEM_offset_0_alias:
	.zero		0
	.zero		64


//--------------------- .nv.constant0._Z14hello_from_gpuv --------------------------
	.section	.nv.constant0._Z14hello_from_gpuv,"a",@progbits
	.sectionflags	@""
	.align	4
.nv.constant0._Z14hello_from_gpuv:
	.zero		896


//--------------------- SYMBOLS --------------------------

	.type		.nv.reservedSmem.offset0,@object
	.size		.nv.reservedSmem.offset0,0x4
	.type		vprintf,@function
